	.headerflags	@"EF_CUDA_TEXMODE_UNIFIED EF_CUDA_64BIT_ADDRESS EF_CUDA_ACCELERATORS EF_CUDA_SM90 EF_CUDA_VIRTUAL_SM(EF_CUDA_SM90)"
	.elftype	@"ET_EXEC"


//--------------------- .nv.info                  --------------------------
	.section	.nv.info,"",@"SHT_CUDA_INFO"
	.align	4


	//----- nvinfo : EIATTR_REGCOUNT
	.align		4
        /*0000*/ 	.byte	0x04, 0x2f
        /*0002*/ 	.short	(.L_3 - .L_2)
	.align		4
.L_2:
        /*0004*/ 	.word	index@(triton_poi_fused_copy_cos_1)
        /*0008*/ 	.word	0x00000015


	//----- nvinfo : EIATTR_MIN_STACK_SIZE
	.align		4
.L_3:
        /*000c*/ 	.byte	0x04, 0x12
        /*000e*/ 	.short	(.L_5 - .L_4)
	.align		4
.L_4:
        /*0010*/ 	.word	index@(triton_poi_fused_copy_cos_1)
        /*0014*/ 	.word	0x00000020


	//----- nvinfo : EIATTR_FRAME_SIZE
	.align		4
.L_5:
        /*0018*/ 	.byte	0x04, 0x11
        /*001a*/ 	.short	(.L_7 - .L_6)
	.align		4
.L_6:
        /*001c*/ 	.word	index@(triton_poi_fused_copy_cos_1)
        /*0020*/ 	.word	0x00000020


	//----- nvinfo : EIATTR_MIN_STACK_SIZE
	.align		4
.L_7:
        /*0024*/ 	.byte	0x04, 0x12
        /*0026*/ 	.short	(.L_9 - .L_8)
	.align		4
.L_8:
        /*0028*/ 	.word	index@(triton_poi_fused_copy_cos_1)
        /*002c*/ 	.word	0x00000020
.L_9:


//--------------------- .nv.info.triton_poi_fused_copy_cos_1 --------------------------
	.section	.nv.info.triton_poi_fused_copy_cos_1,"",@"SHT_CUDA_INFO"
	.sectionflags	@""
	.align	4


	//----- nvinfo : EIATTR_CUDA_API_VERSION
	.align		4
        /*0000*/ 	.byte	0x04, 0x37
        /*0002*/ 	.short	(.L_11 - .L_10)
.L_10:
        /*0004*/ 	.word	0x0000007c


	//----- nvinfo : EIATTR_KPARAM_INFO
	.align		4
.L_11:
        /*0008*/ 	.byte	0x04, 0x17
        /*000a*/ 	.short	(.L_13 - .L_12)
.L_12:
        /*000c*/ 	.word	0x00000000
        /*0010*/ 	.short	0x0002
        /*0012*/ 	.short	0x0010
        /*0014*/ 	.byte	0x00, 0xf0, 0x11, 0x00


	//----- nvinfo : EIATTR_KPARAM_INFO
	.align		4
.L_13:
        /*0018*/ 	.byte	0x04, 0x17
        /*001a*/ 	.short	(.L_15 - .L_14)
.L_14:
        /*001c*/ 	.word	0x00000000
        /*0020*/ 	.short	0x0001
        /*0022*/ 	.short	0x0008
        /*0024*/ 	.byte	0x00, 0xf4, 0x21, 0x00


	//----- nvinfo : EIATTR_KPARAM_INFO
	.align		4
.L_15:
        /*0028*/ 	.byte	0x04, 0x17
        /*002a*/ 	.short	(.L_17 - .L_16)
.L_16:
        /*002c*/ 	.word	0x00000000
        /*0030*/ 	.short	0x0000
        /*0032*/ 	.short	0x0000
        /*0034*/ 	.byte	0x00, 0xf4, 0x21, 0x00


	//----- nvinfo : EIATTR_SPARSE_MMA_MASK
	.align		4
.L_17:
        /*0038*/ 	.byte	0x03, 0x50
        /*003a*/ 	.short	0x0000


	//----- nvinfo : EIATTR_MAXREG_COUNT
	.align		4
        /*003c*/ 	.byte	0x03, 0x1b
        /*003e*/ 	.short	0x00ff


	//----- nvinfo : EIATTR_EXIT_INSTR_OFFSETS
	.align		4
        /*0040*/ 	.byte	0x04, 0x1c
        /*0042*/ 	.short	(.L_19 - .L_18)


	//   ....[0]....
.L_18:
        /*0044*/ 	.word	0x00000f80


	//   ....[1]....
        /*0048*/ 	.word	0x00000fa0


	//----- nvinfo : EIATTR_REQNTID
	.align		4
.L_19:
        /*004c*/ 	.byte	0x04, 0x10
        /*004e*/ 	.short	(.L_21 - .L_20)
.L_20:
        /*0050*/ 	.word	0x00000020
        /*0054*/ 	.word	0x00000001
        /*0058*/ 	.word	0x00000001


	//----- nvinfo : EIATTR_CRS_STACK_SIZE
	.align		4
.L_21:
        /*005c*/ 	.byte	0x04, 0x1e
        /*005e*/ 	.short	(.L_23 - .L_22)
.L_22:
        /*0060*/ 	.word	0x00000000


	//----- nvinfo : EIATTR_CBANK_PARAM_SIZE
	.align		4
.L_23:
        /*0064*/ 	.byte	0x03, 0x19
        /*0066*/ 	.short	0x0014


	//----- nvinfo : EIATTR_PARAM_CBANK
	.align		4
        /*0068*/ 	.byte	0x04, 0x0a
        /*006a*/ 	.short	(.L_25 - .L_24)
	.align		4
.L_24:
        /*006c*/ 	.word	index@(.nv.constant0.triton_poi_fused_copy_cos_1)
        /*0070*/ 	.short	0x0210
        /*0072*/ 	.short	0x0014


	//----- nvinfo : EIATTR_SW_WAR
	.align		4
.L_25:
        /*0074*/ 	.byte	0x04, 0x36
        /*0076*/ 	.short	(.L_27 - .L_26)
.L_26:
        /*0078*/ 	.word	0x00000008
.L_27:


//--------------------- .nv.callgraph             --------------------------
	.section	.nv.callgraph,"",@"SHT_CUDA_CALLGRAPH"
	.align	4
	.sectionentsize	8
	.align		4
        /*0000*/ 	.word	0x00000000
	.align		4
        /*0004*/ 	.word	0xffffffff
	.align		4
        /*0008*/ 	.word	0x00000000
	.align		4
        /*000c*/ 	.word	0xfffffffe
	.align		4
        /*0010*/ 	.word	0x00000000
	.align		4
        /*0014*/ 	.word	0xfffffffd
	.align		4
        /*0018*/ 	.word	0x00000000
	.align		4
        /*001c*/ 	.word	0xfffffffc


//--------------------- .nv.constant4             --------------------------
	.section	.nv.constant4,"a",@progbits
	.align	8
	.align		8
.nv.constant4:
        /*0000*/ 	.dword	_$_str
	.align		8
        /*0008*/ 	.dword	__cudart_i2opi_f


//--------------------- .text.triton_poi_fused_copy_cos_1 --------------------------
	.section	.text.triton_poi_fused_copy_cos_1,"ax",@progbits
	.align	128
        .global         triton_poi_fused_copy_cos_1
        .type           triton_poi_fused_copy_cos_1,@function
        .size           triton_poi_fused_copy_cos_1,(.L_x_9 - triton_poi_fused_copy_cos_1)
        .other          triton_poi_fused_copy_cos_1,@"STO_CUDA_ENTRY STV_DEFAULT"
triton_poi_fused_copy_cos_1:
.text.triton_poi_fused_copy_cos_1:
[----:B------:R-:W0:Y:S01]  /*0000*/  LDC R1, c[0x0][0x28] ;  /* 0x00000a00ff017b82 */ /* 0x000e220000000800 */
[----:B------:R-:W1:Y:S01]  /*0010*/  S2R R16, SR_TID.X ;  /* 0x0000000000107919 */ /* 0x000e620000002100 */
[----:B------:R-:W-:Y:S01]  /*0020*/  ULDC.64 UR4, c[0x0][0x208] ;  /* 0x0000820000047ab9 */ /* 0x000fe20000000a00 */
[----:B------:R-:W-:Y:S01]  /*0030*/  BSSY B0, `(.L_x_0) ;  /* 0x0000020000007945 */ /* 0x000fe20003800000 */
[----:B0-----:R-:W-:Y:S01]  /*0040*/  VIADD R1, R1, 0xffffffe0 ;  /* 0xffffffe001017836 */ /* 0x001fe20000000000 */
[----:B------:R-:W0:Y:S01]  /*0050*/  S2R R0, SR_CTAID.X ;  /* 0x0000000000007919 */ /* 0x000e220000002500 */
[----:B-1----:R-:W-:-:S05]  /*0060*/  LOP3.LUT R9, R16, 0xf, RZ, 0xc0, !PT ;  /* 0x0000000f10097812 */ /* 0x002fca00078ec0ff */
[----:B0-----:R-:W-:-:S05]  /*0070*/  IMAD R9, R0, 0x10, R9 ;  /* 0x0000001000097824 */ /* 0x001fca00078e0209 */
[----:B------:R-:W-:-:S04]  /*0080*/  SHF.R.S32.HI R8, RZ, 0x1f, R9 ;  /* 0x0000001fff087819 */ /* 0x000fc80000011409 */
[----:B------:R-:W-:-:S04]  /*0090*/  LEA.HI R8, R8, R9, RZ, 0x2 ;  /* 0x0000000908087211 */ /* 0x000fc800078f10ff */
[----:B------:R-:W-:-:S05]  /*00a0*/  LOP3.LUT R0, R8, 0xfffffffc, RZ, 0xc0, !PT ;  /* 0xfffffffc08007812 */ /* 0x000fca00078ec0ff */
[----:B------:R-:W-:-:S04]  /*00b0*/  IMAD.IADD R10, R9, 0x1, -R0 ;  /* 0x00000001090a7824 */ /* 0x000fc800078e0a00 */
[----:B------:R-:W-:-:S05]  /*00c0*/  VIADD R2, R10, 0xffffffff ;  /* 0xffffffff0a027836 */ /* 0x000fca0000000000 */
[----:B------:R-:W-:-:S04]  /*00d0*/  LOP3.LUT R3, R2, 0x80, RZ, 0xc0, !PT ;  /* 0x0000008002037812 */ /* 0x000fc800078ec0ff */
[----:B------:R-:W-:-:S04]  /*00e0*/  LEA.HI R3, R3, R2, RZ, 0x19 ;  /* 0x0000000203037211 */ /* 0x000fc800078fc8ff */
[C---:B------:R-:W-:Y:S02]  /*00f0*/  LOP3.LUT R4, R3.reuse, 0xfffe, RZ, 0xc0, !PT ;  /* 0x0000fffe03047812 */ /* 0x040fe400078ec0ff */
[----:B------:R-:W-:-:S03]  /*0100*/  PRMT R3, R3, 0x8880, RZ ;  /* 0x0000888003037816 */ /* 0x000fc600000000ff */
[----:B------:R-:W-:-:S05]  /*0110*/  IMAD.MOV R4, RZ, RZ, -R4 ;  /* 0x000000ffff047224 */ /* 0x000fca00078e0a04 */
[----:B------:R-:W-:-:S05]  /*0120*/  PRMT R5, R4, 0x7710, RZ ;  /* 0x0000771004057816 */ /* 0x000fca00000000ff */
[----:B------:R-:W-:-:S05]  /*0130*/  IMAD.IADD R2, R2, 0x1, R5 ;  /* 0x0000000102027824 */ /* 0x000fca00078e0205 */
[----:B------:R-:W-:Y:S02]  /*0140*/  LOP3.LUT P0, RZ, R2, 0xff, RZ, 0xc0, !PT ;  /* 0x000000ff02ff7812 */ /* 0x000fe4000780c0ff */
[----:B------:R-:W-:Y:S02]  /*0150*/  SHF.R.S32.HI R2, RZ, 0x1, R3 ;  /* 0x00000001ff027819 */ /* 0x000fe40000011403 */
[----:B------:R-:W-:Y:S02]  /*0160*/  ISETP.LT.AND P1, PT, R10, 0x1, P0 ;  /* 0x000000010a00780c */ /* 0x000fe40000721270 */
[----:B------:R-:W-:Y:S02]  /*0170*/  PRMT R4, R2, 0x9910, RZ ;  /* 0x0000991002047816 */ /* 0x000fe400000000ff */
[----:B------:R-:W0:Y:S01]  /*0180*/  LDC.64 R2, c[0x0][0x210] ;  /* 0x00008400ff027b82 */ /* 0x000e220000000a00 */
[----:B------:R-:W-:Y:S02]  /*0190*/  ISETP.GT.AND P0, PT, R10, RZ, !P0 ;  /* 0x000000ff0a00720c */ /* 0x000fe40004704270 */
[----:B------:R-:W-:-:S06]  /*01a0*/  VIADD R5, R4, 0xffffffff ;  /* 0xffffffff04057836 */ /* 0x000fcc0000000000 */
[----:B------:R-:W-:Y:S01]  /*01b0*/  @!P1 IMAD.MOV R5, RZ, RZ, R4 ;  /* 0x000000ffff059224 */ /* 0x000fe200078e0204 */
[----:B------:R-:W-:-:S04]  /*01c0*/  ISETP.LT.AND P1, PT, R9, 0x10, P0 ;  /* 0x000000100900780c */ /* 0x000fc80000721270 */
[----:B------:R-:W-:Y:S01]  /*01d0*/  LEA R5, R5, R0, 0x1 ;  /* 0x0000000005057211 */ /* 0x000fe200078e08ff */
[----:B------:R-:W-:-:S04]  /*01e0*/  IMAD.MOV.U32 R0, RZ, RZ, RZ ;  /* 0x000000ffff007224 */ /* 0x000fc800078e00ff */
[----:B------:R-:W-:-:S04]  /*01f0*/  VIADD R5, R5, 0x1 ;  /* 0x0000000105057836 */ /* 0x000fc80000000000 */
[----:B0-----:R-:W-:Y:S01]  /*0200*/  IMAD.WIDE R2, R5, 0x4, R2 ;  /* 0x0000000405027825 */ /* 0x001fe200078e0202 */
[----:B------:R-:W-:Y:S06]  /*0210*/  @!P1 BRA `(.L_x_1) ;  /* 0x0000000000049947 */ /* 0x000fec0003800000 */
[----:B------:R0:W5:Y:S02]  /*0220*/  LDG.E.EL R0, desc[UR4][R2.64] ;  /* 0x0000000402007981 */ /* 0x000164000c2e1900 */
.L_x_1:
[----:B------:R-:W-:Y:S05]  /*0230*/  BSYNC B0 ;  /* 0x0000000000007941 */ /* 0x000fea0003800000 */
.L_x_0:
[----:B-----5:R-:W-:Y:S01]  /*0240*/  SEL R14, R0, RZ, P1 ;  /* 0x000000ff000e7207 */ /* 0x020fe20000800000 */
[----:B------:R-:W-:Y:S04]  /*0250*/  BSSY B0, `(.L_x_2) ;  /* 0x0000046000007945 */ /* 0x000fe80003800000 */
[C---:B0-----:R-:W-:Y:S01]  /*0260*/  FMUL R2, R14.reuse, 0.63661974668502807617 ;  /* 0x3f22f9830e027820 */ /* 0x041fe20000400000 */
[----:B------:R-:W-:-:S05]  /*0270*/  FADD.FTZ R5, |R14|, -RZ ;  /* 0x800000ff0e057221 */ /* 0x000fca0000010200 */
[----:B------:R-:W0:Y:S01]  /*0280*/  F2I.FTZ.NTZ R2, R2 ;  /* 0x0000000200027305 */ /* 0x000e220000213100 */
[----:B------:R-:W-:Y:S02]  /*0290*/  FSETP.GE.AND P1, PT, R5, 105615, PT ;  /* 0x47ce47800500780b */ /* 0x000fe40003f26000 */
[----:B0-----:R-:W-:-:S05]  /*02a0*/  I2FP.F32.S32 R3, R2 ;  /* 0x0000000200037245 */ /* 0x001fca0000201400 */
[----:B------:R-:W-:-:S04]  /*02b0*/  FFMA.FTZ R0, R3, -1.5707962512969970703, R14 ;  /* 0xbfc90fda03007823 */ /* 0x000fc8000001000e */
[----:B------:R-:W-:Y:S01]  /*02c0*/  FFMA.FTZ R4, R3, -7.5497894158615963534e-08, R0 ;  /* 0xb3a2216803047823 */ /* 0x000fe20000010000 */
[----:B------:R-:W-:-:S03]  /*02d0*/  IMAD.MOV.U32 R0, RZ, RZ, RZ ;  /* 0x000000ffff007224 */ /* 0x000fc600078e00ff */
[----:B------:R-:W-:Y:S01]  /*02e0*/  FFMA.FTZ R3, R3, -5.3903029534742383927e-15, R4 ;  /* 0xa7c234c503037823 */ /* 0x000fe20000010004 */
[----:B------:R-:W-:Y:S06]  /*02f0*/  @!P1 BRA `(.L_x_3) ;  /* 0x0000000000ec9947 */ /* 0x000fec0003800000 */
[----:B------:R-:W-:-:S13]  /*0300*/  FSETP.NEU.AND P1, PT, R5, +INF , PT ;  /* 0x7f8000000500780b */ /* 0x000fda0003f2d000 */
[----:B------:R-:W-:Y:S01]  /*0310*/  @!P1 FMUL.FTZ R3, RZ, R14 ;  /* 0x0000000eff039220 */ /* 0x000fe20000410000 */
[----:B------:R-:W-:Y:S01]  /*0320*/  @!P1 IMAD.MOV.U32 R2, RZ, RZ, RZ ;  /* 0x000000ffff029224 */ /* 0x000fe200078e00ff */
[----:B------:R-:W-:Y:S06]  /*0330*/  @!P1 BRA `(.L_x_3) ;  /* 0x0000000000dc9947 */ /* 0x000fec0003800000 */
[----:B------:R-:W-:Y:S01]  /*0340*/  SHF.R.U32.HI R15, RZ, 0x17, R14 ;  /* 0x00000017ff0f7819 */ /* 0x000fe2000001160e */
[----:B------:R-:W-:Y:S01]  /*0350*/  IMAD.SHL.U32 R3, R14, 0x100, RZ ;  /* 0x000001000e037824 */ /* 0x000fe200078e00ff */
[----:B------:R-:W-:Y:S01]  /*0360*/  HFMA2.MMA R11, -RZ, RZ, 0, 0 ;  /* 0x00000000ff0b7435 */ /* 0x000fe200000001ff */
[----:B------:R-:W-:Y:S01]  /*0370*/  IMAD.MOV.U32 R5, RZ, RZ, RZ ;  /* 0x000000ffff057224 */ /* 0x000fe200078e00ff */
[----:B------:R-:W-:Y:S01]  /*0380*/  LOP3.LUT R2, R15, 0xe0, RZ, 0xc0, !PT ;  /* 0x000000e00f027812 */ /* 0x000fe200078ec0ff */
[----:B------:R-:W-:Y:S01]  /*0390*/  ULDC.64 UR6, c[0x4][0x8] ;  /* 0x0100020000067ab9 */ /* 0x000fe20000000a00 */
[----:B------:R-:W-:-:S03]  /*03a0*/  LOP3.LUT R3, R3, 0x80000000, RZ, 0xfc, !PT ;  /* 0x8000000003037812 */ /* 0x000fc600078efcff */
[----:B------:R-:W-:Y:S02]  /*03b0*/  VIADD R4, R2, 0xffffff80 ;  /* 0xffffff8002047836 */ /* 0x000fe40000000000 */
[----:B------:R-:W-:-:S03]  /*03c0*/  IMAD.MOV.U32 R2, RZ, RZ, R1 ;  /* 0x000000ffff027224 */ /* 0x000fc600078e0001 */
[----:B------:R-:W-:-:S07]  /*03d0*/  SHF.R.U32.HI R4, RZ, 0x5, R4 ;  /* 0x00000005ff047819 */ /* 0x000fce0000011604 */
.L_x_4:
[----:B------:R-:W-:-:S04]  /*03e0*/  IADD3 R12, P1, R5, UR6, RZ ;  /* 0x00000006050c7c10 */ /* 0x000fc8000ff3e0ff */
[----:B------:R-:W-:-:S06]  /*03f0*/  IADD3.X R13, R11, UR7, RZ, P1, !PT ;  /* 0x000000070b0d7c10 */ /* 0x000fcc0008ffe4ff */
[----:B------:R-:W2:Y:S01]  /*0400*/  LDG.E.CONSTANT R13, desc[UR4][R12.64] ;  /* 0x000000040c0d7981 */ /* 0x000ea2000c1e9900 */
[----:B------:R-:W-:Y:S01]  /*0410*/  IADD3 R5, P2, R5, 0x4, RZ ;  /* 0x0000000405057810 */ /* 0x000fe20007f5e0ff */
[----:B------:R-:W-:Y:S02]  /*0420*/  IMAD.MOV.U32 R6, RZ, RZ, R0 ;  /* 0x000000ffff067224 */ /* 0x000fe400078e0000 */
[----:B------:R-:W-:Y:S01]  /*0430*/  IMAD.MOV.U32 R7, RZ, RZ, RZ ;  /* 0x000000ffff077224 */ /* 0x000fe200078e00ff */
[----:B------:R-:W-:Y:S01]  /*0440*/  ISETP.NE.U32.AND P1, PT, R5, 0x18, PT ;  /* 0x000000180500780c */ /* 0x000fe20003f25070 */
[----:B------:R-:W-:-:S05]  /*0450*/  IMAD.X R11, RZ, RZ, R11, P2 ;  /* 0x000000ffff0b7224 */ /* 0x000fca00010e060b */
[----:B------:R-:W-:Y:S01]  /*0460*/  ISETP.NE.AND.EX P1, PT, R11, RZ, PT, P1 ;  /* 0x000000ff0b00720c */ /* 0x000fe20003f25310 */
[----:B--2---:R-:W-:-:S04]  /*0470*/  IMAD.WIDE.U32 R6, R3, R13, R6 ;  /* 0x0000000d03067225 */ /* 0x004fc800078e0006 */
[----:B------:R-:W-:Y:S01]  /*0480*/  IMAD.MOV.U32 R0, RZ, RZ, R7 ;  /* 0x000000ffff007224 */ /* 0x000fe200078e0007 */
[----:B------:R0:W-:Y:S02]  /*0490*/  STL [R2], R6 ;  /* 0x0000000602007387 */ /* 0x0001e40000100800 */
[----:B0-----:R-:W-:-:S05]  /*04a0*/  VIADD R2, R2, 0x4 ;  /* 0x0000000402027836 */ /* 0x001fca0000000000 */
[----:B------:R-:W-:Y:S05]  /*04b0*/  @P1 BRA `(.L_x_4) ;  /* 0xfffffffc00c81947 */ /* 0x000fea000383ffff */
[----:B------:R-:W-:Y:S01]  /*04c0*/  LOP3.LUT P1, R6, R15, 0x1f, RZ, 0xc0, !PT ;  /* 0x0000001f0f067812 */ /* 0x000fe2000782c0ff */
[----:B------:R-:W-:Y:S01]  /*04d0*/  IMAD R12, R4, -0x4, R1 ;  /* 0xfffffffc040c7824 */ /* 0x000fe200078e0201 */
[----:B------:R0:W-:Y:S04]  /*04e0*/  STL [R1+0x18], R0 ;  /* 0x0000180001007387 */ /* 0x0001e80000100800 */
[----:B------:R-:W2:Y:S04]  /*04f0*/  LDL R2, [R12+0x18] ;  /* 0x000018000c027983 */ /* 0x000ea80000100800 */
[----:B------:R-:W3:Y:S04]  /*0500*/  LDL R3, [R12+0x14] ;  /* 0x000014000c037983 */ /* 0x000ee80000100800 */
[----:B------:R-:W4:Y:S01]  /*0510*/  @P1 LDL R7, [R12+0x10] ;  /* 0x000010000c071983 */ /* 0x000f220000100800 */
[----:B------:R-:W-:Y:S01]  /*0520*/  @P1 IADD3 R4, -R6, 0x20, RZ ;  /* 0x0000002006041810 */ /* 0x000fe20007ffe1ff */
[----:B------:R-:W-:Y:S01]  /*0530*/  UMOV UR6, 0x54442d19 ;  /* 0x54442d1900067882 */ /* 0x000fe20000000000 */
[----:B------:R-:W-:Y:S01]  /*0540*/  UMOV UR7, 0x3bf921fb ;  /* 0x3bf921fb00077882 */ /* 0x000fe20000000000 */
[----:B--2---:R-:W-:-:S02]  /*0550*/  @P1 SHF.L.U32 R5, R2, R6, RZ ;  /* 0x0000000602051219 */ /* 0x004fc400000006ff */
[----:B---3--:R-:W-:Y:S02]  /*0560*/  @P1 SHF.L.U32 R6, R3, R6, RZ ;  /* 0x0000000603061219 */ /* 0x008fe400000006ff */
[-C--:B----4-:R-:W-:Y:S02]  /*0570*/  @P1 SHF.R.U32.HI R7, RZ, R4.reuse, R7 ;  /* 0x00000004ff071219 */ /* 0x090fe40000011607 */
[----:B------:R-:W-:-:S03]  /*0580*/  @P1 SHF.R.U32.HI R4, RZ, R4, R3 ;  /* 0x00000004ff041219 */ /* 0x000fc60000011603 */
[----:B------:R-:W-:Y:S01]  /*0590*/  @P1 IMAD.IADD R3, R6, 0x1, R7 ;  /* 0x0000000106031824 */ /* 0x000fe200078e0207 */
[----:B------:R-:W-:-:S04]  /*05a0*/  @P1 IADD3 R2, R5, R4, RZ ;  /* 0x0000000405021210 */ /* 0x000fc80007ffe0ff */
[C---:B------:R-:W-:Y:S01]  /*05b0*/  SHF.L.W.U32.HI R11, R3.reuse, 0x2, R2 ;  /* 0x00000002030b7819 */ /* 0x040fe20000010e02 */
[----:B------:R-:W-:-:S03]  /*05c0*/  IMAD.SHL.U32 R3, R3, 0x4, RZ ;  /* 0x0000000403037824 */ /* 0x000fc600078e00ff */
[----:B0-----:R-:W-:-:S04]  /*05d0*/  SHF.R.S32.HI R0, RZ, 0x1f, R11 ;  /* 0x0000001fff007819 */ /* 0x001fc8000001140b */
[C---:B------:R-:W-:Y:S02]  /*05e0*/  LOP3.LUT R6, R0.reuse, R3, RZ, 0x3c, !PT ;  /* 0x0000000300067212 */ /* 0x040fe400078e3cff */
[----:B------:R-:W-:-:S04]  /*05f0*/  LOP3.LUT R7, R0, R11, RZ, 0x3c, !PT ;  /* 0x0000000b00077212 */ /* 0x000fc800078e3cff */
[----:B------:R-:W0:Y:S01]  /*0600*/  I2F.F64.S64 R4, R6 ;  /* 0x0000000600047312 */ /* 0x000e220000301c00 */
[----:B------:R-:W-:Y:S02]  /*0610*/  ISETP.GE.AND P1, PT, R14, RZ, PT ;  /* 0x000000ff0e00720c */ /* 0x000fe40003f26270 */
[----:B------:R-:W-:Y:S01]  /*0620*/  SHF.R.U32.HI R2, RZ, 0x1e, R2 ;  /* 0x0000001eff027819 */ /* 0x000fe20000011602 */
[----:B0-----:R-:W-:Y:S01]  /*0630*/  DMUL R4, R4, UR6 ;  /* 0x0000000604047c28 */ /* 0x001fe20008000000 */
[C---:B------:R-:W-:Y:S02]  /*0640*/  LOP3.LUT R0, R11.reuse, R14, RZ, 0x3c, !PT ;  /* 0x0000000e0b007212 */ /* 0x040fe400078e3cff */
[----:B------:R-:W-:-:S07]  /*0650*/  LEA.HI R2, R11, R2, RZ, 0x1 ;  /* 0x000000020b027211 */ /* 0x000fce00078f08ff */
[----:B------:R-:W0:Y:S01]  /*0660*/  F2F.F32.F64 R4, R4 ;  /* 0x0000000400047310 */ /* 0x000e220000301000 */
[----:B------:R-:W-:Y:S01]  /*0670*/  ISETP.GE.AND P2, PT, R0, RZ, PT ;  /* 0x000000ff0000720c */ /* 0x000fe20003f46270 */
[----:B------:R-:W-:-:S04]  /*0680*/  IMAD.MOV R0, RZ, RZ, -R2 ;  /* 0x000000ffff007224 */ /* 0x000fc800078e0a02 */
[----:B------:R-:W-:Y:S01]  /*0690*/  @!P1 IMAD.MOV.U32 R2, RZ, RZ, R0 ;  /* 0x000000ffff029224 */ /* 0x000fe200078e0000 */
[----:B0-----:R-:W-:-:S07]  /*06a0*/  FSEL R3, -R4, R4, !P2 ;  /* 0x0000000404037208 */ /* 0x001fce0005000100 */
.L_x_3:
[----:B------:R-:W-:Y:S05]  /*06b0*/  BSYNC B0 ;  /* 0x0000000000007941 */ /* 0x000fea0003800000 */
.L_x_2:
[----:B------:R-:W-:Y:S01]  /*06c0*/  LEA.HI R0, R10, R10, RZ, 0x1 ;  /* 0x0000000a0a007211 */ /* 0x000fe200078f08ff */
[----:B------:R-:W-:Y:S01]  /*06d0*/  FMUL.FTZ R13, R3, R3 ;  /* 0x00000003030d7220 */ /* 0x000fe20000410000 */
[----:B------:R-:W-:Y:S01]  /*06e0*/  SHF.R.S32.HI R11, RZ, 0x2, R8 ;  /* 0x00000002ff0b7819 */ /* 0x000fe20000011408 */
[----:B------:R-:W-:Y:S01]  /*06f0*/  IMAD.MOV.U32 R5, RZ, RZ, 0x3c0885e4 ;  /* 0x3c0885e4ff057424 */ /* 0x000fe200078e00ff */
[----:B------:R-:W-:Y:S01]  /*0700*/  LOP3.LUT R0, R0, 0xfffffffe, RZ, 0xc0, !PT ;  /* 0xfffffffe00007812 */ /* 0x000fe200078ec0ff */
[----:B------:R-:W-:Y:S01]  /*0710*/  VIADD R7, R2, 0x1 ;  /* 0x0000000102077836 */ /* 0x000fe20000000000 */
[----:B------:R-:W-:Y:S01]  /*0720*/  I2FP.F32.S32 R11, R11 ;  /* 0x0000000b000b7245 */ /* 0x000fe20000201400 */
[----:B------:R-:W-:Y:S01]  /*0730*/  BSSY B0, `(.L_x_5) ;  /* 0x0000060000007945 */ /* 0x000fe20003800000 */
[----:B------:R-:W-:Y:S02]  /*0740*/  I2FP.F32.S32 R0, R0 ;  /* 0x0000000000007245 */ /* 0x000fe40000201400 */
[----:B------:R-:W-:-:S03]  /*0750*/  LOP3.LUT P2, RZ, R7, 0x2, RZ, 0xc0, !PT ;  /* 0x0000000207ff7812 */ /* 0x000fc6000784c0ff */
[----:B------:R-:W-:-:S06]  /*0760*/  FMUL R4, R0, 0.5 ;  /* 0x3f00000000047820 */ /* 0x000fcc0000400000 */
[----:B------:R-:W0:Y:S02]  /*0770*/  FRND.FTZ.FLOOR R4, R4 ;  /* 0x0000000400047307 */ /* 0x000e240000215000 */
[----:B0-----:R-:W-:-:S04]  /*0780*/  FADD R0, R4, R4 ;  /* 0x0000000404007221 */ /* 0x001fc80000000000 */
[----:B------:R-:W-:-:S04]  /*0790*/  FMUL R0, R0, 0.25 ;  /* 0x3e80000000007820 */ /* 0x000fc80000400000 */
[----:B------:R-:W-:-:S04]  /*07a0*/  FMUL R0, R0, -9.2103404998779296875 ;  /* 0xc1135d8e00007820 */ /* 0x000fc80000400000 */
[----:B------:R-:W-:Y:S01]  /*07b0*/  FMUL R6, R0, 1.4426950216293334961 ;  /* 0x3fb8aa3b00067820 */ /* 0x000fe20000400000 */
[----:B------:R-:W-:Y:S01]  /*07c0*/  LOP3.LUT R0, R2, 0x1, RZ, 0xc0, !PT ;  /* 0x0000000102007812 */ /* 0x000fe200078ec0ff */
[----:B------:R-:W-:-:S03]  /*07d0*/  IMAD.MOV.U32 R2, RZ, RZ, -0x41d55558 ;  /* 0xbe2aaaa8ff027424 */ /* 0x000fc600078e00ff */
[----:B------:R-:W-:-:S13]  /*07e0*/  FSETP.GEU.AND P1, PT, R6, -126, PT ;  /* 0xc2fc00000600780b */ /* 0x000fda0003f2e000 */
[----:B------:R-:W-:-:S04]  /*07f0*/  @!P1 FMUL R6, R6, 0.5 ;  /* 0x3f00000006069820 */ /* 0x000fc80000400000 */
[----:B------:R-:W0:Y:S02]  /*0800*/  MUFU.EX2 R12, R6 ;  /* 0x00000006000c7308 */ /* 0x000e240000000800 */
[----:B0-----:R-:W-:Y:S01]  /*0810*/  @!P1 FMUL R12, R12, R12 ;  /* 0x0000000c0c0c9220 */ /* 0x001fe20000400000 */
[----:B------:R-:W-:Y:S01]  /*0820*/  ISETP.NE.U32.AND P1, PT, R0, 0x1, PT ;  /* 0x000000010000780c */ /* 0x000fe20003f25070 */
[----:B------:R-:W-:Y:S02]  /*0830*/  IMAD.MOV.U32 R0, RZ, RZ, -0x46b2bead ;  /* 0xb94d4153ff007424 */ /* 0x000fe400078e00ff */
[----:B------:R-:W-:-:S04]  /*0840*/  FMUL R12, R12, R11 ;  /* 0x0000000b0c0c7220 */ /* 0x000fc80000400000 */
[----:B------:R-:W-:-:S04]  /*0850*/  FMUL R4, R12, 0.63661974668502807617 ;  /* 0x3f22f9830c047820 */ /* 0x000fc80000400000 */
[----:B------:R0:W1:Y:S02]  /*0860*/  F2I.FTZ.NTZ R8, R4 ;  /* 0x0000000400087305 */ /* 0x0000640000213100 */
[----:B------:R-:W-:Y:S01]  /*0870*/  @P1 MOV R6, 0x37cbac00 ;  /* 0x37cbac0000061802 */ /* 0x000fe20000000f00 */
[----:B------:R-:W-:Y:S02]  /*0880*/  @P1 IMAD.MOV.U32 R5, RZ, RZ, 0x3d2aaabb ;  /* 0x3d2aaabbff051424 */ /* 0x000fe400078e00ff */
[----:B------:R-:W-:Y:S02]  /*0890*/  @P1 IMAD.MOV.U32 R2, RZ, RZ, -0x41000001 ;  /* 0xbeffffffff021424 */ /* 0x000fe400078e00ff */
[----:B------:R-:W-:Y:S01]  /*08a0*/  @P1 FFMA.FTZ R0, R13, R6, -0.0013887860113754868507 ;  /* 0xbab607ed0d001423 */ /* 0x000fe20000010006 */
[----:B0-----:R-:W-:-:S03]  /*08b0*/  FADD.FTZ R4, |R12|, -RZ ;  /* 0x800000ff0c047221 */ /* 0x001fc60000010200 */
[----:B------:R-:W-:Y:S01]  /*08c0*/  FFMA.FTZ R5, R13, R0, R5 ;  /* 0x000000000d057223 */ /* 0x000fe20000010005 */
[----:B------:R-:W-:Y:S02]  /*08d0*/  FSEL R0, R3, 1, !P1 ;  /* 0x3f80000003007808 */ /* 0x000fe40004800000 */
[----:B------:R-:W-:Y:S01]  /*08e0*/  FSETP.GE.AND P1, PT, R4, 105615, PT ;  /* 0x47ce47800400780b */ /* 0x000fe20003f26000 */
[C---:B------:R-:W-:Y:S01]  /*08f0*/  FFMA.FTZ R5, R13.reuse, R5, R2 ;  /* 0x000000050d057223 */ /* 0x040fe20000010002 */
[----:B-1----:R-:W-:Y:S01]  /*0900*/  I2FP.F32.S32 R3, R8 ;  /* 0x0000000800037245 */ /* 0x002fe20000201400 */
[----:B------:R-:W-:-:S04]  /*0910*/  FFMA.FTZ R13, R13, R0, RZ ;  /* 0x000000000d0d7223 */ /* 0x000fc800000100ff */
[----:B------:R-:W-:Y:S01]  /*0920*/  FFMA.FTZ R2, R3, -1.5707962512969970703, R12 ;  /* 0xbfc90fda03027823 */ /* 0x000fe2000001000c */
[----:B------:R-:W-:-:S03]  /*0930*/  FFMA.FTZ R0, R13, R5, R0 ;  /* 0x000000050d007223 */ /* 0x000fc60000010000 */
[----:B------:R-:W-:Y:S01]  /*0940*/  FFMA.FTZ R2, R3, -7.5497894158615963534e-08, R2 ;  /* 0xb3a2216803027823 */ /* 0x000fe20000010002 */
[----:B------:R-:W-:-:S03]  /*0950*/  @P2 FFMA.FTZ R0, R0, -1, RZ ;  /* 0xbf80000000002823 */ /* 0x000fc600000100ff */
        /* <DEDUP_REMOVED lines=11> */
[----:B------:R-:W-:Y:S01]  /*0a10*/  IMAD.MOV.U32 R18, RZ, RZ, RZ ;  /* 0x000000ffff127224 */ /* 0x000fe200078e00ff */
[----:B------:R-:W-:Y:S01]  /*0a20*/  LOP3.LUT R13, R5, 0x80000000, RZ, 0xfc, !PT ;  /* 0x80000000050d7812 */ /* 0x000fe200078efcff */
[----:B------:R-:W-:Y:S01]  /*0a30*/  IMAD.MOV.U32 R3, RZ, RZ, R1 ;  /* 0x000000ffff037224 */ /* 0x000fe200078e0001 */
[----:B------:R-:W-:Y:S01]  /*0a40*/  ULDC.64 UR6, c[0x4][0x8] ;  /* 0x0100020000067ab9 */ /* 0x000fe20000000a00 */
[----:B------:R-:W-:-:S05]  /*0a50*/  VIADD R2, R2, 0xffffff80 ;  /* 0xffffff8002027836 */ /* 0x000fca0000000000 */
[----:B------:R-:W-:-:S07]  /*0a60*/  SHF.R.U32.HI R2, RZ, 0x5, R2 ;  /* 0x00000005ff027819 */ /* 0x000fce0000011602 */
.L_x_7:
[----:B------:R-:W-:-:S04]  /*0a70*/  IADD3 R14, P1, R17, UR6, RZ ;  /* 0x00000006110e7c10 */ /* 0x000fc8000ff3e0ff */
[----:B------:R-:W-:-:S05]  /*0a80*/  IADD3.X R15, R18, UR7, RZ, P1, !PT ;  /* 0x00000007120f7c10 */ /* 0x000fca0008ffe4ff */
[----:B------:R-:W2:Y:S01]  /*0a90*/  LDG.E.CONSTANT R6, desc[UR4][R14.64] ;  /* 0x000000040e067981 */ /* 0x000ea2000c1e9900 */
[----:B------:R-:W-:Y:S01]  /*0aa0*/  IADD3 R17, P2, R17, 0x4, RZ ;  /* 0x0000000411117810 */ /* 0x000fe20007f5e0ff */
[----:B------:R-:W-:-:S03]  /*0ab0*/  IMAD.MOV.U32 R5, RZ, RZ, RZ ;  /* 0x000000ffff057224 */ /* 0x000fc600078e00ff */
[----:B------:R-:W-:Y:S01]  /*0ac0*/  ISETP.NE.U32.AND P1, PT, R17, 0x18, PT ;  /* 0x000000181100780c */ /* 0x000fe20003f25070 */
[----:B------:R-:W-:-:S05]  /*0ad0*/  IMAD.X R18, RZ, RZ, R18, P2 ;  /* 0x000000ffff127224 */ /* 0x000fca00010e0612 */
[----:B------:R-:W-:Y:S01]  /*0ae0*/  ISETP.NE.AND.EX P1, PT, R18, RZ, PT, P1 ;  /* 0x000000ff1200720c */ /* 0x000fe20003f25310 */
[----:B--2---:R-:W-:-:S05]  /*0af0*/  IMAD.WIDE.U32 R6, R13, R6, R4 ;  /* 0x000000060d067225 */ /* 0x004fca00078e0004 */
[----:B------:R0:W-:Y:S01]  /*0b00*/  STL [R3], R6 ;  /* 0x0000000603007387 */ /* 0x0001e20000100800 */
[----:B------:R-:W-:Y:S01]  /*0b10*/  MOV R4, R7 ;  /* 0x0000000700047202 */ /* 0x000fe20000000f00 */
        /* <DEDUP_REMOVED lines=12> */
[-C--:B----4-:R-:W-:Y:S02]  /*0be0*/  @P1 SHF.R.U32.HI R8, RZ, R6.reuse, R7 ;  /* 0x00000006ff081219 */ /* 0x090fe40000011607 */
[----:B---3--:R-:W-:Y:S02]  /*0bf0*/  @P1 SHF.R.U32.HI R6, RZ, R6, R3 ;  /* 0x00000006ff061219 */ /* 0x008fe40000011603 */
[----:B------:R-:W-:-:S03]  /*0c00*/  @P1 SHF.L.U32 R7, R3, R13, RZ ;  /* 0x0000000d03071219 */ /* 0x000fc600000006ff */
[----:B------:R-:W-:Y:S02]  /*0c10*/  @P1 IMAD.IADD R2, R5, 0x1, R6 ;  /* 0x0000000105021824 */ /* 0x000fe400078e0206 */
[----:B------:R-:W-:-:S05]  /*0c20*/  @P1 IMAD.IADD R3, R7, 0x1, R8 ;  /* 0x0000000107031824 */ /* 0x000fca00078e0208 */
        /* <DEDUP_REMOVED lines=8> */
[----:B0-----:R-:W-:-:S03]  /*0cb0*/  DMUL R4, R4, UR6 ;  /* 0x0000000604047c28 */ /* 0x001fc60008000000 */
[C---:B------:R-:W-:Y:S02]  /*0cc0*/  LEA.HI R8, R13.reuse, R2, RZ, 0x1 ;  /* 0x000000020d087211 */ /* 0x040fe400078f08ff */
[----:B------:R-:W-:-:S05]  /*0cd0*/  LOP3.LUT R12, R13, R12, RZ, 0x3c, !PT ;  /* 0x0000000c0d0c7212 */ /* 0x000fca00078e3cff */
[----:B------:R-:W0:Y:S01]  /*0ce0*/  F2F.F32.F64 R4, R4 ;  /* 0x0000000400047310 */ /* 0x000e220000301000 */
[----:B------:R-:W-:Y:S01]  /*0cf0*/  ISETP.GE.AND P2, PT, R12, RZ, PT ;  /* 0x000000ff0c00720c */ /* 0x000fe20003f46270 */
[----:B------:R-:W-:-:S04]  /*0d00*/  IMAD.MOV R2, RZ, RZ, -R8 ;  /* 0x000000ffff027224 */ /* 0x000fc800078e0a08 */
[----:B------:R-:W-:Y:S01]  /*0d10*/  @!P1 IMAD.MOV.U32 R8, RZ, RZ, R2 ;  /* 0x000000ffff089224 */ /* 0x000fe200078e0002 */
[----:B0-----:R-:W-:-:S07]  /*0d20*/  FSEL R3, -R4, R4, !P2 ;  /* 0x0000000404037208 */ /* 0x001fce0005000100 */
.L_x_6:
[----:B------:R-:W-:Y:S05]  /*0d30*/  BSYNC B0 ;  /* 0x0000000000007941 */ /* 0x000fea0003800000 */
.L_x_5:
[----:B------:R-:W-:Y:S01]  /*0d40*/  I2FP.F32.S32 R10, R10 ;  /* 0x0000000a000a7245 */ /* 0x000fe20000201400 */
[C---:B------:R-:W-:Y:S01]  /*0d50*/  FMUL.FTZ R13, R3.reuse, R3 ;  /* 0x00000003030d7220 */ /* 0x040fe20000410000 */
[C---:B------:R-:W-:Y:S01]  /*0d60*/  LOP3.LUT R2, R8.reuse, 0x1, RZ, 0xc0, !PT ;  /* 0x0000000108027812 */ /* 0x040fe200078ec0ff */
[----:B------:R-:W-:Y:S01]  /*0d70*/  IMAD.MOV.U32 R5, RZ, RZ, 0x3c0885e4 ;  /* 0x3c0885e4ff057424 */ /* 0x000fe200078e00ff */
[----:B------:R-:W-:Y:S01]  /*0d80*/  LOP3.LUT P4, RZ, R8, 0x2, RZ, 0xc0, !PT ;  /* 0x0000000208ff7812 */ /* 0x000fe2000788c0ff */
[----:B------:R-:W-:Y:S01]  /*0d90*/  FMUL R10, R10, 0.5 ;  /* 0x3f0000000a0a7820 */ /* 0x000fe20000400000 */
[----:B------:R-:W-:Y:S02]  /*0da0*/  ISETP.NE.U32.AND P1, PT, R2, 0x1, PT ;  /* 0x000000010200780c */ /* 0x000fe40003f25070 */
[----:B------:R-:W-:Y:S02]  /*0db0*/  MOV R2, 0xb94d4153 ;  /* 0xb94d415300027802 */ /* 0x000fe40000000f00 */
[----:B------:R-:W-:Y:S01]  /*0dc0*/  FSEL R3, R3, 1, P1 ;  /* 0x3f80000003037808 */ /* 0x000fe20000800000 */
[----:B------:R-:W0:Y:S08]  /*0dd0*/  FRND.FTZ.FLOOR R10, R10 ;  /* 0x0000000a000a7307 */ /* 0x000e300000215000 */
[----:B------:R-:W-:-:S02]  /*0de0*/  @!P1 IMAD.MOV.U32 R5, RZ, RZ, 0x3d2aaabb ;  /* 0x3d2aaabbff059424 */ /* 0x000fc400078e00ff */
[----:B0-----:R-:W-:Y:S01]  /*0df0*/  FADD R4, R10, R10 ;  /* 0x0000000a0a047221 */ /* 0x001fe20000000000 */
[----:B------:R-:W-:-:S03]  /*0e00*/  LOP3.LUT R10, R16, 0x1, RZ, 0xc0, !PT ;  /* 0x00000001100a7812 */ /* 0x000fc600078ec0ff */
[----:B------:R-:W-:Y:S01]  /*0e10*/  FMUL R4, R4, 0.25 ;  /* 0x3e80000004047820 */ /* 0x000fe20000400000 */
[----:B------:R-:W-:Y:S01]  /*0e20*/  ISETP.NE.U32.AND P2, PT, R10, 0x1, PT ;  /* 0x000000010a00780c */ /* 0x000fe20003f45070 */
[----:B------:R-:W-:Y:S02]  /*0e30*/  FFMA.FTZ R10, R13, R3, RZ ;  /* 0x000000030d0a7223 */ /* 0x000fe400000100ff */
[----:B------:R-:W-:-:S04]  /*0e40*/  FMUL R4, R4, -9.2103404998779296875 ;  /* 0xc1135d8e04047820 */ /* 0x000fc80000400000 */
[----:B------:R-:W-:Y:S01]  /*0e50*/  FMUL R6, R4, 1.4426950216293334961 ;  /* 0x3fb8aa3b04067820 */ /* 0x000fe20000400000 */
[----:B------:R-:W-:-:S04]  /*0e60*/  @!P1 IMAD.MOV.U32 R4, RZ, RZ, 0x37cbac00 ;  /* 0x37cbac00ff049424 */ /* 0x000fc800078e00ff */
[----:B------:R-:W-:Y:S01]  /*0e70*/  FSETP.GEU.AND P3, PT, R6, -126, PT ;  /* 0xc2fc00000600780b */ /* 0x000fe20003f6e000 */
[----:B------:R-:W-:-:S04]  /*0e80*/  @!P1 FFMA.FTZ R2, R13, R4, -0.0013887860113754868507 ;  /* 0xbab607ed0d029423 */ /* 0x000fc80000010004 */
[----:B------:R-:W-:Y:S01]  /*0e90*/  FFMA.FTZ R7, R13, R2, R5 ;  /* 0x000000020d077223 */ /* 0x000fe20000010005 */
[----:B------:R-:W-:Y:S01]  /*0ea0*/  IMAD.MOV.U32 R2, RZ, RZ, -0x41d55558 ;  /* 0xbe2aaaa8ff027424 */ /* 0x000fe200078e00ff */
[----:B------:R-:W0:Y:S01]  /*0eb0*/  LDC.64 R4, c[0x0][0x218] ;  /* 0x00008600ff047b82 */ /* 0x000e220000000a00 */
[----:B------:R-:W-:Y:S01]  /*0ec0*/  @!P1 IMAD.MOV.U32 R2, RZ, RZ, -0x41000001 ;  /* 0xbeffffffff029424 */ /* 0x000fe200078e00ff */
[----:B------:R-:W-:-:S03]  /*0ed0*/  LOP3.LUT P1, RZ, R16, 0x10, RZ, 0xc0, !PT ;  /* 0x0000001010ff7812 */ /* 0x000fc6000782c0ff */
[----:B------:R-:W-:Y:S01]  /*0ee0*/  FFMA.FTZ R2, R13, R7, R2 ;  /* 0x000000070d027223 */ /* 0x000fe20000010002 */
[----:B------:R-:W-:Y:S01]  /*0ef0*/  @!P3 FMUL R6, R6, 0.5 ;  /* 0x3f0000000606b820 */ /* 0x000fe20000400000 */
[----:B------:R-:W-:Y:S02]  /*0f00*/  ISETP.LT.AND P1, PT, R9, 0x10, !P1 ;  /* 0x000000100900780c */ /* 0x000fe40004f21270 */
[----:B------:R-:W-:Y:S01]  /*0f10*/  FFMA.FTZ R3, R10, R2, R3 ;  /* 0x000000020a037223 */ /* 0x000fe20000010003 */
[----:B------:R-:W1:Y:S03]  /*0f20*/  MUFU.EX2 R8, R6 ;  /* 0x0000000600087308 */ /* 0x000e660000000800 */
[----:B------:R-:W-:Y:S01]  /*0f30*/  @P4 FFMA.FTZ R3, R3, -1, RZ ;  /* 0xbf80000003034823 */ /* 0x000fe200000100ff */
[----:B0-----:R-:W-:-:S04]  /*0f40*/  IMAD.WIDE R4, R9, 0x4, R4 ;  /* 0x0000000409047825 */ /* 0x001fc800078e0204 */
[----:B-1----:R-:W-:-:S04]  /*0f50*/  @!P3 FMUL R8, R8, R8 ;  /* 0x000000080808b220 */ /* 0x002fc80000400000 */
[----:B------:R-:W-:-:S05]  /*0f60*/  @!P2 FMUL R3, R11, R8 ;  /* 0x000000080b03a220 */ /* 0x000fca0000400000 */
[----:B------:R-:W-:Y:S01]  /*0f70*/  FSEL R3, R0, R3, P0 ;  /* 0x0000000300037208 */ /* 0x000fe20000000000 */
[----:B------:R-:W-:Y:S06]  /*0f80*/  @!P1 EXIT ;  /* 0x000000000000994d */ /* 0x000fec0003800000 */
[----:B------:R-:W-:Y:S01]  /*0f90*/  STG.E desc[UR4][R4.64], R3 ;  /* 0x0000000304007986 */ /* 0x000fe2000c101904 */
[----:B------:R-:W-:Y:S05]  /*0fa0*/  EXIT ;  /* 0x000000000000794d */ /* 0x000fea0003800000 */
.L_x_8:
[----:B------:R-:W-:-:S00]  /*0fb0*/  BRA `(.L_x_8) ;  /* 0xfffffffc00fc7947 */ /* 0x000fc0000383ffff */
[----:B------:R-:W-:-:S00]  /*0fc0*/  NOP ;  /* 0x0000000000007918 */ /* 0x000fc00000000000 */
        /* <DEDUP_REMOVED lines=11> */
.L_x_9:


//--------------------- .nv.global.init           --------------------------
	.section	.nv.global.init,"aw",@progbits
	.align	4
.nv.global.init:
	.type		__cudart_i2opi_f,@object
	.size		__cudart_i2opi_f,(_$_str - __cudart_i2opi_f)
__cudart_i2opi_f:
        /*0000*/ 	.byte	0x41, 0x90, 0x43, 0x3c, 0x99, 0x95, 0x62, 0xdb, 0xc0, 0xdd, 0x34, 0xf5, 0xd1, 0x57, 0x27, 0xfc
        /*0010*/ 	.byte	0x29, 0x15, 0x44, 0x4e, 0x6e, 0x83, 0xf9, 0xa2
	.type		_$_str,@object
	.size		_$_str,(.L_0 - _$_str)
_$_str:
        /*0018*/ 	.byte	0x5f, 0x5f, 0x43, 0x55, 0x44, 0x41, 0x5f, 0x46, 0x54, 0x5a, 0x00
.L_0:


//--------------------- .nv.constant0.triton_poi_fused_copy_cos_1 --------------------------
	.section	.nv.constant0.triton_poi_fused_copy_cos_1,"a",@progbits
	.sectionflags	@""
	.align	4
.nv.constant0.triton_poi_fused_copy_cos_1:
	.zero		548
